//
// Generated by NVIDIA NVVM Compiler
//
// Compiler Build ID: CL-36424714
// Cuda compilation tools, release 13.0, V13.0.88
// Based on NVVM 20.0.0
//

.version 9.0
.target sm_100
.address_size 64

	// .globl	_Z13reduce_sharedPKfPfi
// _ZZ13reduce_sharedPKfPfiE1s has been demoted

.visible .entry _Z13reduce_sharedPKfPfi(
	.param .u64 .ptr .align 1 _Z13reduce_sharedPKfPfi_param_0,
	.param .u64 .ptr .align 1 _Z13reduce_sharedPKfPfi_param_1,
	.param .u32 _Z13reduce_sharedPKfPfi_param_2
)
{
	.reg .pred 	%p<7>;
	.reg .b32 	%r<17>;
	.reg .b32 	%f<14>;
	.reg .b64 	%rd<11>;
	// demoted variable
	.shared .align 4 .b8 _ZZ13reduce_sharedPKfPfiE1s[1024];
	ld.param.u64 	%rd3, [_Z13reduce_sharedPKfPfi_param_0];
	ld.param.u64 	%rd2, [_Z13reduce_sharedPKfPfi_param_1];
	ld.param.u32 	%r9, [_Z13reduce_sharedPKfPfi_param_2];
	cvta.to.global.u64 	%rd1, %rd3;
	mov.u32 	%r1, %tid.x;
	mov.u32 	%r2, %ctaid.x;
	mov.u32 	%r16, %ntid.x;
	mul.lo.s32 	%r10, %r16, %r2;
	shl.b32 	%r11, %r10, 1;
	add.s32 	%r4, %r11, %r1;
	setp.ge.s32 	%p1, %r4, %r9;
	mov.f32 	%f13, 0f00000000;
	@%p1 bra 	$L__BB0_2;
	mul.wide.s32 	%rd4, %r4, 4;
	add.s64 	%rd5, %rd1, %rd4;
	ld.global.f32 	%f6, [%rd5];
	add.f32 	%f13, %f6, 0f00000000;
$L__BB0_2:
	add.s32 	%r5, %r4, %r16;
	setp.ge.u32 	%p2, %r5, %r9;
	@%p2 bra 	$L__BB0_4;
	mul.wide.u32 	%rd6, %r5, 4;
	add.s64 	%rd7, %rd1, %rd6;
	ld.global.f32 	%f7, [%rd7];
	add.f32 	%f13, %f13, %f7;
$L__BB0_4:
	shl.b32 	%r12, %r1, 2;
	mov.u32 	%r13, _ZZ13reduce_sharedPKfPfiE1s;
	add.s32 	%r6, %r13, %r12;
	st.shared.f32 	[%r6], %f13;
	bar.sync 	0;
	setp.lt.u32 	%p3, %r16, 2;
	@%p3 bra 	$L__BB0_8;
$L__BB0_5:
	shr.u32 	%r8, %r16, 1;
	setp.ge.u32 	%p4, %r1, %r8;
	@%p4 bra 	$L__BB0_7;
	shl.b32 	%r14, %r8, 2;
	add.s32 	%r15, %r6, %r14;
	ld.shared.f32 	%f8, [%r15];
	ld.shared.f32 	%f9, [%r6];
	add.f32 	%f10, %f8, %f9;
	st.shared.f32 	[%r6], %f10;
$L__BB0_7:
	bar.sync 	0;
	setp.gt.u32 	%p5, %r16, 3;
	mov.u32 	%r16, %r8;
	@%p5 bra 	$L__BB0_5;
$L__BB0_8:
	setp.ne.s32 	%p6, %r1, 0;
	@%p6 bra 	$L__BB0_10;
	ld.shared.f32 	%f11, [_ZZ13reduce_sharedPKfPfiE1s];
	cvta.to.global.u64 	%rd8, %rd2;
	mul.wide.u32 	%rd9, %r2, 4;
	add.s64 	%rd10, %rd8, %rd9;
	st.global.f32 	[%rd10], %f11;
$L__BB0_10:
	ret;

}
	// .globl	_Z11reduce_warpPKfPfi
.visible .entry _Z11reduce_warpPKfPfi(
	.param .u64 .ptr .align 1 _Z11reduce_warpPKfPfi_param_0,
	.param .u64 .ptr .align 1 _Z11reduce_warpPKfPfi_param_1,
	.param .u32 _Z11reduce_warpPKfPfi_param_2
)
{
	.reg .pred 	%p<9>;
	.reg .b32 	%r<20>;
	.reg .b32 	%f<21>;
	.reg .b64 	%rd<11>;

	ld.param.u64 	%rd3, [_Z11reduce_warpPKfPfi_param_0];
	ld.param.u64 	%rd2, [_Z11reduce_warpPKfPfi_param_1];
	ld.param.u32 	%r6, [_Z11reduce_warpPKfPfi_param_2];
	cvta.to.global.u64 	%rd1, %rd3;
	mov.u32 	%r1, %tid.x;
	mov.u32 	%r2, %ctaid.x;
	mov.u32 	%r3, %ntid.x;
	mul.lo.s32 	%r7, %r3, %r2;
	shl.b32 	%r8, %r7, 1;
	add.s32 	%r4, %r8, %r1;
	setp.ge.s32 	%p1, %r4, %r6;
	mov.f32 	%f20, 0f00000000;
	@%p1 bra 	$L__BB1_2;
	mul.wide.s32 	%rd4, %r4, 4;
	add.s64 	%rd5, %rd1, %rd4;
	ld.global.f32 	%f7, [%rd5];
	add.f32 	%f20, %f7, 0f00000000;
$L__BB1_2:
	add.s32 	%r5, %r4, %r3;
	setp.ge.u32 	%p2, %r5, %r6;
	@%p2 bra 	$L__BB1_4;
	mul.wide.u32 	%rd6, %r5, 4;
	add.s64 	%rd7, %rd1, %rd6;
	ld.global.f32 	%f8, [%rd7];
	add.f32 	%f20, %f20, %f8;
$L__BB1_4:
	mov.b32 	%r9, %f20;
	shfl.sync.down.b32	%r10|%p3, %r9, 16, 31, -1;
	mov.b32 	%f9, %r10;
	add.f32 	%f10, %f20, %f9;
	mov.b32 	%r11, %f10;
	shfl.sync.down.b32	%r12|%p4, %r11, 8, 31, -1;
	mov.b32 	%f11, %r12;
	add.f32 	%f12, %f10, %f11;
	mov.b32 	%r13, %f12;
	shfl.sync.down.b32	%r14|%p5, %r13, 4, 31, -1;
	mov.b32 	%f13, %r14;
	add.f32 	%f14, %f12, %f13;
	mov.b32 	%r15, %f14;
	shfl.sync.down.b32	%r16|%p6, %r15, 2, 31, -1;
	mov.b32 	%f15, %r16;
	add.f32 	%f16, %f14, %f15;
	mov.b32 	%r17, %f16;
	shfl.sync.down.b32	%r18|%p7, %r17, 1, 31, -1;
	mov.b32 	%f17, %r18;
	add.f32 	%f5, %f16, %f17;
	and.b32  	%r19, %r1, 31;
	setp.ne.s32 	%p8, %r19, 0;
	@%p8 bra 	$L__BB1_6;
	cvta.to.global.u64 	%rd8, %rd2;
	mul.wide.u32 	%rd9, %r2, 4;
	add.s64 	%rd10, %rd8, %rd9;
	atom.global.add.f32 	%f18, [%rd10], %f5;
$L__BB1_6:
	ret;

}


// ===== COMPILED SASS (sm_100) =====

	.target	sm_100

	.elftype	@"ET_EXEC"


//--------------------- .note.nv.tkinfo           --------------------------
	.section	.note.nv.tkinfo,"",@"SHT_NOTE"
	.sectionflags	@"SHF_NOTE_NV_TKINFO"
	.tkinfo
        /*0018*/ 	.word	0x00000002
        /*0030*/ 	.string	""
        /*0030*/ 	.string	"ptxas"
        /*0030*/ 	.string	"Cuda compilation tools, release 13.0, V13.0.88"
        /*0030*/ 	.string	"Build cuda_13.0.r13.0/compiler.36424714_0"
        /*0030*/ 	.string	"-arch sm_100 -m 64 "



//--------------------- .note.nv.cuinfo           --------------------------
	.section	.note.nv.cuinfo,"",@"SHT_NOTE"
	.sectionflags	@"SHF_NOTE_NV_CUINFO"
        /*0018*/ 	.short	0x0002
        /*001a*/ 	.short	0x0064
        /*001c*/ 	.short	0x0082
	.zero		2


//--------------------- .nv.info                  --------------------------
	.section	.nv.info,"",@"SHT_CUDA_INFO"
	.align	4


	//----- nvinfo : EIATTR_REGCOUNT
	.align		4
        /*0000*/ 	.byte	0x04, 0x2f
        /*0002*/ 	.short	(.L_1 - .L_0)
	.align		4
.L_0:
        /*0004*/ 	.word	index@(_Z13reduce_sharedPKfPfi)
        /*0008*/ 	.word	0x00000010


	//----- nvinfo : EIATTR_FRAME_SIZE
	.align		4
.L_1:
        /*000c*/ 	.byte	0x04, 0x11
        /*000e*/ 	.short	(.L_3 - .L_2)
	.align		4
.L_2:
        /*0010*/ 	.word	index@(_Z13reduce_sharedPKfPfi)
        /*0014*/ 	.word	0x00000000


	//----- nvinfo : EIATTR_REGCOUNT
	.align		4
.L_3:
        /*0018*/ 	.byte	0x04, 0x2f
        /*001a*/ 	.short	(.L_5 - .L_4)
	.align		4
.L_4:
        /*001c*/ 	.word	index@(_Z11reduce_warpPKfPfi)
        /*0020*/ 	.word	0x00000010


	//----- nvinfo : EIATTR_FRAME_SIZE
	.align		4
.L_5:
        /*0024*/ 	.byte	0x04, 0x11
        /*0026*/ 	.short	(.L_7 - .L_6)
	.align		4
.L_6:
        /*0028*/ 	.word	index@(_Z11reduce_warpPKfPfi)
        /*002c*/ 	.word	0x00000000


	//----- nvinfo : EIATTR_MIN_STACK_SIZE
	.align		4
.L_7:
        /*0030*/ 	.byte	0x04, 0x12
        /*0032*/ 	.short	(.L_9 - .L_8)
	.align		4
.L_8:
        /*0034*/ 	.word	index@(_Z11reduce_warpPKfPfi)
        /*0038*/ 	.word	0x00000000


	//----- nvinfo : EIATTR_MIN_STACK_SIZE
	.align		4
.L_9:
        /*003c*/ 	.byte	0x04, 0x12
        /*003e*/ 	.short	(.L_11 - .L_10)
	.align		4
.L_10:
        /*0040*/ 	.word	index@(_Z13reduce_sharedPKfPfi)
        /*0044*/ 	.word	0x00000000
.L_11:


//--------------------- .nv.compat                --------------------------
	.section	.nv.compat,"",@"SHT_CUDA_COMPAT_INFO"
	.align	4
        /*0000*/ 	.byte	0x02, 0x09, 0x00, 0x00, 0x02, 0x02, 0x01, 0x00, 0x02, 0x05, 0x05, 0x00, 0x03, 0x07, 0x01, 0x01
        /*0010*/ 	.byte	0x02, 0x03, 0x00, 0x00, 0x02, 0x06, 0x01, 0x00, 0x04, 0x0b, 0x08, 0x00, 0x09, 0x00, 0x00, 0x00
        /*0020*/ 	.byte	0x00, 0x00, 0x00, 0x00


//--------------------- .nv.info._Z11reduce_warpPKfPfi --------------------------
	.section	.nv.info._Z11reduce_warpPKfPfi,"",@"SHT_CUDA_INFO"
	.sectionflags	@""
	.align	4


	//----- nvinfo : EIATTR_CUDA_API_VERSION
	.align		4
        /*0000*/ 	.byte	0x04, 0x37
        /*0002*/ 	.short	(.L_13 - .L_12)
.L_12:
        /*0004*/ 	.word	0x00000082


	//----- nvinfo : EIATTR_KPARAM_INFO
	.align		4
.L_13:
        /*0008*/ 	.byte	0x04, 0x17
        /*000a*/ 	.short	(.L_15 - .L_14)
.L_14:
        /*000c*/ 	.word	0x00000000
        /*0010*/ 	.short	0x0002
        /*0012*/ 	.short	0x0010
        /*0014*/ 	.byte	0x00, 0xf0, 0x11, 0x00


	//----- nvinfo : EIATTR_KPARAM_INFO
	.align		4
.L_15:
        /*0018*/ 	.byte	0x04, 0x17
        /*001a*/ 	.short	(.L_17 - .L_16)
.L_16:
        /*001c*/ 	.word	0x00000000
        /*0020*/ 	.short	0x0001
        /*0022*/ 	.short	0x0008
        /*0024*/ 	.byte	0x00, 0xf5, 0x21, 0x00


	//----- nvinfo : EIATTR_KPARAM_INFO
	.align		4
.L_17:
        /*0028*/ 	.byte	0x04, 0x17
        /*002a*/ 	.short	(.L_19 - .L_18)
.L_18:
        /*002c*/ 	.word	0x00000000
        /*0030*/ 	.short	0x0000
        /*0032*/ 	.short	0x0000
        /*0034*/ 	.byte	0x00, 0xf5, 0x21, 0x00


	//----- nvinfo : EIATTR_SPARSE_MMA_MASK
	.align		4
.L_19:
        /*0038*/ 	.byte	0x03, 0x50
        /*003a*/ 	.short	0x0000


	//----- nvinfo : EIATTR_MAXREG_COUNT
	.align		4
        /*003c*/ 	.byte	0x03, 0x1b
        /*003e*/ 	.short	0x00ff


	//----- nvinfo : EIATTR_MERCURY_ISA_VERSION
	.align		4
        /*0040*/ 	.byte	0x03, 0x5f
        /*0042*/ 	.short	0x0101


	//----- nvinfo : EIATTR_COOP_GROUP_MASK_REGIDS
	.align		4
        /*0044*/ 	.byte	0x04, 0x29
        /*0046*/ 	.short	(.L_21 - .L_20)


	//   ....[0]....
.L_20:
        /*0048*/ 	.word	0xffffffff


	//   ....[1]....
        /*004c*/ 	.word	0xffffffff


	//   ....[2]....
        /*0050*/ 	.word	0xffffffff


	//   ....[3]....
        /*0054*/ 	.word	0xffffffff


	//   ....[4]....
        /*0058*/ 	.word	0xffffffff


	//----- nvinfo : EIATTR_COOP_GROUP_INSTR_OFFSETS
	.align		4
.L_21:
        /*005c*/ 	.byte	0x04, 0x28
        /*005e*/ 	.short	(.L_23 - .L_22)


	//   ....[0]....
.L_22:
        /*0060*/ 	.word	0x00000140


	//   ....[1]....
        /*0064*/ 	.word	0x00000160


	//   ....[2]....
        /*0068*/ 	.word	0x00000180


	//   ....[3]....
        /*006c*/ 	.word	0x000001b0


	//   ....[4]....
        /*0070*/ 	.word	0x000001d0


	//----- nvinfo : EIATTR_VRC_CTA_INIT_COUNT
	.align		4
.L_23:
        /*0074*/ 	.byte	0x02, 0x4a
	.zero		1
	.zero		1


	//----- nvinfo : EIATTR_EXIT_INSTR_OFFSETS
	.align		4
        /*0078*/ 	.byte	0x04, 0x1c
        /*007a*/ 	.short	(.L_25 - .L_24)


	//   ....[0]....
.L_24:
        /*007c*/ 	.word	0x000001e0


	//   ....[1]....
        /*0080*/ 	.word	0x00000230


	//----- nvinfo : EIATTR_CBANK_PARAM_SIZE
	.align		4
.L_25:
        /*0084*/ 	.byte	0x03, 0x19
        /*0086*/ 	.short	0x0014


	//----- nvinfo : EIATTR_PARAM_CBANK
	.align		4
        /*0088*/ 	.byte	0x04, 0x0a
        /*008a*/ 	.short	(.L_27 - .L_26)
	.align		4
.L_26:
        /*008c*/ 	.word	index@(.nv.constant0._Z11reduce_warpPKfPfi)
        /*0090*/ 	.short	0x0380
        /*0092*/ 	.short	0x0014


	//----- nvinfo : EIATTR_SW_WAR
	.align		4
.L_27:
        /*0094*/ 	.byte	0x04, 0x36
        /*0096*/ 	.short	(.L_29 - .L_28)
.L_28:
        /*0098*/ 	.word	0x00000008
.L_29:


//--------------------- .nv.info._Z13reduce_sharedPKfPfi --------------------------
	.section	.nv.info._Z13reduce_sharedPKfPfi,"",@"SHT_CUDA_INFO"
	.sectionflags	@""
	.align	4


	//----- nvinfo : EIATTR_CUDA_API_VERSION
	.align		4
        /*0000*/ 	.byte	0x04, 0x37
        /*0002*/ 	.short	(.L_31 - .L_30)
.L_30:
        /*0004*/ 	.word	0x00000082


	//----- nvinfo : EIATTR_KPARAM_INFO
	.align		4
.L_31:
        /*0008*/ 	.byte	0x04, 0x17
        /*000a*/ 	.short	(.L_33 - .L_32)
.L_32:
        /*000c*/ 	.word	0x00000000
        /*0010*/ 	.short	0x0002
        /*0012*/ 	.short	0x0010
        /*0014*/ 	.byte	0x00, 0xf0, 0x11, 0x00


	//----- nvinfo : EIATTR_KPARAM_INFO
	.align		4
.L_33:
        /*0018*/ 	.byte	0x04, 0x17
        /*001a*/ 	.short	(.L_35 - .L_34)
.L_34:
        /*001c*/ 	.word	0x00000000
        /*0020*/ 	.short	0x0001
        /*0022*/ 	.short	0x0008
        /*0024*/ 	.byte	0x00, 0xf5, 0x21, 0x00


	//----- nvinfo : EIATTR_KPARAM_INFO
	.align		4
.L_35:
        /*0028*/ 	.byte	0x04, 0x17
        /*002a*/ 	.short	(.L_37 - .L_36)
.L_36:
        /*002c*/ 	.word	0x00000000
        /*0030*/ 	.short	0x0000
        /*0032*/ 	.short	0x0000
        /*0034*/ 	.byte	0x00, 0xf5, 0x21, 0x00


	//----- nvinfo : EIATTR_SPARSE_MMA_MASK
	.align		4
.L_37:
        /*0038*/ 	.byte	0x03, 0x50
        /*003a*/ 	.short	0x0000


	//----- nvinfo : EIATTR_MAXREG_COUNT
	.align		4
        /*003c*/ 	.byte	0x03, 0x1b
        /*003e*/ 	.short	0x00ff


	//----- nvinfo : EIATTR_NUM_BARRIERS
	.align		4
        /*0040*/ 	.byte	0x02, 0x4c
        /*0042*/ 	.byte	0x01
	.zero		1


	//----- nvinfo : EIATTR_MERCURY_ISA_VERSION
	.align		4
        /*0044*/ 	.byte	0x03, 0x5f
        /*0046*/ 	.short	0x0101


	//----- nvinfo : EIATTR_VRC_CTA_INIT_COUNT
	.align		4
        /*0048*/ 	.byte	0x02, 0x4a
	.zero		1
	.zero		1


	//----- nvinfo : EIATTR_EXIT_INSTR_OFFSETS
	.align		4
        /*004c*/ 	.byte	0x04, 0x1c
        /*004e*/ 	.short	(.L_39 - .L_38)


	//   ....[0]....
.L_38:
        /*0050*/ 	.word	0x00000290


	//   ....[1]....
        /*0054*/ 	.word	0x00000310


	//----- nvinfo : EIATTR_CBANK_PARAM_SIZE
	.align		4
.L_39:
        /*0058*/ 	.byte	0x03, 0x19
        /*005a*/ 	.short	0x0014


	//----- nvinfo : EIATTR_PARAM_CBANK
	.align		4
        /*005c*/ 	.byte	0x04, 0x0a
        /*005e*/ 	.short	(.L_41 - .L_40)
	.align		4
.L_40:
        /*0060*/ 	.word	index@(.nv.constant0._Z13reduce_sharedPKfPfi)
        /*0064*/ 	.short	0x0380
        /*0066*/ 	.short	0x0014


	//----- nvinfo : EIATTR_SW_WAR
	.align		4
.L_41:
        /*0068*/ 	.byte	0x04, 0x36
        /*006a*/ 	.short	(.L_43 - .L_42)
.L_42:
        /*006c*/ 	.word	0x00000008
.L_43:


//--------------------- .nv.callgraph             --------------------------
	.section	.nv.callgraph,"",@"SHT_CUDA_CALLGRAPH"
	.align	4
	.sectionentsize	8
	.align		4
        /*0000*/ 	.word	0x00000000
	.align		4
        /*0004*/ 	.word	0xffffffff
	.align		4
        /*0008*/ 	.word	0x00000000
	.align		4
        /*000c*/ 	.word	0xfffffffe
	.align		4
        /*0010*/ 	.word	0x00000000
	.align		4
        /*0014*/ 	.word	0xfffffffd
	.align		4
        /*0018*/ 	.word	0x00000000
	.align		4
        /*001c*/ 	.word	0xfffffffc


//--------------------- .text._Z11reduce_warpPKfPfi --------------------------
	.section	.text._Z11reduce_warpPKfPfi,"ax",@progbits
	.align	128
        .global         _Z11reduce_warpPKfPfi
        .type           _Z11reduce_warpPKfPfi,@function
        .size           _Z11reduce_warpPKfPfi,(.L_x_4 - _Z11reduce_warpPKfPfi)
        .other          _Z11reduce_warpPKfPfi,@"STO_CUDA_ENTRY STV_DEFAULT"
_Z11reduce_warpPKfPfi:
.text._Z11reduce_warpPKfPfi:
[----:B------:R-:W-:Y:S01]  /*0000*/  LDC R1, c[0x0][0x37c] ;  /* 0x0000df00ff017b82 */ /* 0x000fe20000000800 */
[----:B------:R-:W0:Y:S01]  /*0010*/  S2R R13, SR_CTAID.X ;  /* 0x00000000000d7919 */ /* 0x000e220000002500 */
[----:B------:R-:W0:Y:S01]  /*0020*/  LDCU UR4, c[0x0][0x360] ;  /* 0x00006c00ff0477ac */ /* 0x000e220008000800 */
[----:B------:R-:W1:Y:S01]  /*0030*/  S2R R11, SR_TID.X ;  /* 0x00000000000b7919 */ /* 0x000e620000002100 */
[----:B------:R-:W2:Y:S01]  /*0040*/  LDCU UR5, c[0x0][0x390] ;  /* 0x00007200ff0577ac */ /* 0x000ea20008000800 */
[----:B0-----:R-:W-:-:S05]  /*0050*/  IMAD R0, R13, UR4, RZ ;  /* 0x000000040d007c24 */ /* 0x001fca000f8e02ff */
[----:B-1----:R-:W-:-:S04]  /*0060*/  LEA R7, R0, R11, 0x1 ;  /* 0x0000000b00077211 */ /* 0x002fc800078e08ff */
[C---:B--2---:R-:W-:Y:S02]  /*0070*/  ISETP.GE.AND P0, PT, R7.reuse, UR5, PT ;  /* 0x0000000507007c0c */ /* 0x044fe4000bf06270 */
[----:B------:R-:W-:-:S04]  /*0080*/  IADD3 R9, PT, PT, R7, UR4, RZ ;  /* 0x0000000407097c10 */ /* 0x000fc8000fffe0ff */
[----:B------:R-:W-:Y:S01]  /*0090*/  ISETP.GE.U32.AND P1, PT, R9, UR5, PT ;  /* 0x0000000509007c0c */ /* 0x000fe2000bf26070 */
[----:B------:R-:W0:Y:S06]  /*00a0*/  LDCU.64 UR4, c[0x0][0x358] ;  /* 0x00006b00ff0477ac */ /* 0x000e2c0008000a00 */
[----:B------:R-:W1:Y:S08]  /*00b0*/  @!P0 LDC.64 R2, c[0x0][0x380] ;  /* 0x0000e000ff028b82 */ /* 0x000e700000000a00 */
[----:B------:R-:W2:Y:S01]  /*00c0*/  @!P1 LDC.64 R4, c[0x0][0x380] ;  /* 0x0000e000ff049b82 */ /* 0x000ea20000000a00 */
[----:B-1----:R-:W-:-:S06]  /*00d0*/  @!P0 IMAD.WIDE R2, R7, 0x4, R2 ;  /* 0x0000000407028825 */ /* 0x002fcc00078e0202 */
[----:B0-----:R-:W3:Y:S01]  /*00e0*/  @!P0 LDG.E R2, desc[UR4][R2.64] ;  /* 0x0000000402028981 */ /* 0x001ee2000c1e1900 */
[----:B--2---:R-:W-:-:S06]  /*00f0*/  @!P1 IMAD.WIDE.U32 R4, R9, 0x4, R4 ;  /* 0x0000000409049825 */ /* 0x004fcc00078e0004 */
[----:B------:R-:W2:Y:S01]  /*0100*/  @!P1 LDG.E R5, desc[UR4][R4.64] ;  /* 0x0000000404059981 */ /* 0x000ea2000c1e1900 */
[----:B------:R-:W-:Y:S02]  /*0110*/  HFMA2 R0, -RZ, RZ, 0, 0 ;  /* 0x00000000ff007431 */ /* 0x000fe400000001ff */
[----:B---3--:R-:W-:-:S04]  /*0120*/  @!P0 FADD R0, RZ, R2 ;  /* 0x00000002ff008221 */ /* 0x008fc80000000000 */
[----:B--2---:R-:W-:-:S05]  /*0130*/  @!P1 FADD R0, R0, R5 ;  /* 0x0000000500009221 */ /* 0x004fca0000000000 */
[----:B------:R-:W0:Y:S02]  /*0140*/  SHFL.DOWN PT, R7, R0, 0x10, 0x1f ;  /* 0x0a001f0000077f89 */ /* 0x000e2400000e0000 */
[----:B0-----:R-:W-:-:S05]  /*0150*/  FADD R7, R7, R0 ;  /* 0x0000000007077221 */ /* 0x001fca0000000000 */
[----:B------:R-:W0:Y:S02]  /*0160*/  SHFL.DOWN PT, R6, R7, 0x8, 0x1f ;  /* 0x09001f0007067f89 */ /* 0x000e2400000e0000 */
[----:B0-----:R-:W-:-:S05]  /*0170*/  FADD R6, R7, R6 ;  /* 0x0000000607067221 */ /* 0x001fca0000000000 */
[----:B------:R-:W0:Y:S01]  /*0180*/  SHFL.DOWN PT, R9, R6, 0x4, 0x1f ;  /* 0x08801f0006097f89 */ /* 0x000e2200000e0000 */
[----:B------:R-:W-:Y:S01]  /*0190*/  LOP3.LUT P0, RZ, R11, 0x1f, RZ, 0xc0, !PT ;  /* 0x0000001f0bff7812 */ /* 0x000fe2000780c0ff */
[----:B0-----:R-:W-:-:S05]  /*01a0*/  FADD R9, R6, R9 ;  /* 0x0000000906097221 */ /* 0x001fca0000000000 */
[----:B------:R-:W0:Y:S02]  /*01b0*/  SHFL.DOWN PT, R2, R9, 0x2, 0x1f ;  /* 0x08401f0009027f89 */ /* 0x000e2400000e0000 */
[----:B0-----:R-:W-:-:S05]  /*01c0*/  FADD R4, R9, R2 ;  /* 0x0000000209047221 */ /* 0x001fca0000000000 */
[----:B------:R0:W1:Y:S01]  /*01d0*/  SHFL.DOWN PT, R5, R4, 0x1, 0x1f ;  /* 0x08201f0004057f89 */ /* 0x00006200000e0000 */
[----:B------:R-:W-:Y:S05]  /*01e0*/  @P0 EXIT ;  /* 0x000000000000094d */ /* 0x000fea0003800000 */
[----:B------:R-:W2:Y:S01]  /*01f0*/  LDC.64 R2, c[0x0][0x388] ;  /* 0x0000e200ff027b82 */ /* 0x000ea20000000a00 */
[----:B-1----:R-:W-:Y:S01]  /*0200*/  FADD R5, R4, R5 ;  /* 0x0000000504057221 */ /* 0x002fe20000000000 */
[----:B--2---:R-:W-:-:S05]  /*0210*/  IMAD.WIDE.U32 R2, R13, 0x4, R2 ;  /* 0x000000040d027825 */ /* 0x004fca00078e0002 */
[----:B------:R-:W-:Y:S01]  /*0220*/  REDG.E.ADD.F32.FTZ.RN.STRONG.GPU desc[UR4][R2.64], R5 ;  /* 0x00000005020079a6 */ /* 0x000fe2000c12f304 */
[----:B------:R-:W-:Y:S05]  /*0230*/  EXIT ;  /* 0x000000000000794d */ /* 0x000fea0003800000 */
.L_x_0:
[----:B------:R-:W-:-:S00]  /*0240*/  BRA `(.L_x_0) ;  /* 0xfffffffc00fc7947 */ /* 0x000fc0000383ffff */
[----:B------:R-:W-:-:S00]  /*0250*/  NOP ;  /* 0x0000000000007918 */ /* 0x000fc00000000000 */
        /* <DEDUP_REMOVED lines=10> */
.L_x_4:


//--------------------- .text._Z13reduce_sharedPKfPfi --------------------------
	.section	.text._Z13reduce_sharedPKfPfi,"ax",@progbits
	.align	128
        .global         _Z13reduce_sharedPKfPfi
        .type           _Z13reduce_sharedPKfPfi,@function
        .size           _Z13reduce_sharedPKfPfi,(.L_x_5 - _Z13reduce_sharedPKfPfi)
        .other          _Z13reduce_sharedPKfPfi,@"STO_CUDA_ENTRY STV_DEFAULT"
_Z13reduce_sharedPKfPfi:
.text._Z13reduce_sharedPKfPfi:
[----:B------:R-:W-:Y:S01]  /*0000*/  LDC R1, c[0x0][0x37c] ;  /* 0x0000df00ff017b82 */ /* 0x000fe20000000800 */
[----:B------:R-:W0:Y:S01]  /*0010*/  S2R R11, SR_CTAID.X ;  /* 0x00000000000b7919 */ /* 0x000e220000002500 */
[----:B------:R-:W0:Y:S01]  /*0020*/  LDCU UR4, c[0x0][0x360] ;  /* 0x00006c00ff0477ac */ /* 0x000e220008000800 */
[----:B------:R-:W1:Y:S01]  /*0030*/  S2R R9, SR_TID.X ;  /* 0x0000000000097919 */ /* 0x000e620000002100 */
[----:B------:R-:W2:Y:S01]  /*0040*/  LDCU UR5, c[0x0][0x390] ;  /* 0x00007200ff0577ac */ /* 0x000ea20008000800 */
[----:B------:R-:W3:Y:S01]  /*0050*/  LDCU.64 UR6, c[0x0][0x358] ;  /* 0x00006b00ff0677ac */ /* 0x000ee20008000a00 */
[----:B0-----:R-:W-:-:S04]  /*0060*/  IMAD R0, R11, UR4, RZ ;  /* 0x000000040b007c24 */ /* 0x001fc8000f8e02ff */
[----:B-1----:R-:W-:Y:S02]  /*0070*/  IMAD R7, R0, 0x2, R9 ;  /* 0x0000000200077824 */ /* 0x002fe400078e0209 */
[----:B------:R-:W-:-:S03]  /*0080*/  IMAD.U32 R0, RZ, RZ, UR4 ;  /* 0x00000004ff007e24 */ /* 0x000fc6000f8e00ff */
[C---:B--2---:R-:W-:Y:S02]  /*0090*/  ISETP.GE.AND P0, PT, R7.reuse, UR5, PT ;  /* 0x0000000507007c0c */ /* 0x044fe4000bf06270 */
[----:B------:R-:W-:-:S04]  /*00a0*/  IADD3 R13, PT, PT, R7, R0, RZ ;  /* 0x00000000070d7210 */ /* 0x000fc80007ffe0ff */
[----:B------:R-:W-:-:S07]  /*00b0*/  ISETP.GE.U32.AND P1, PT, R13, UR5, PT ;  /* 0x000000050d007c0c */ /* 0x000fce000bf26070 */
[----:B------:R-:W0:Y:S08]  /*00c0*/  @!P0 LDC.64 R2, c[0x0][0x380] ;  /* 0x0000e000ff028b82 */ /* 0x000e300000000a00 */
[----:B------:R-:W1:Y:S01]  /*00d0*/  @!P1 LDC.64 R4, c[0x0][0x380] ;  /* 0x0000e000ff049b82 */ /* 0x000e620000000a00 */
[----:B0-----:R-:W-:-:S06]  /*00e0*/  @!P0 IMAD.WIDE R2, R7, 0x4, R2 ;  /* 0x0000000407028825 */ /* 0x001fcc00078e0202 */
[----:B---3--:R-:W2:Y:S01]  /*00f0*/  @!P0 LDG.E R2, desc[UR6][R2.64] ;  /* 0x0000000602028981 */ /* 0x008ea2000c1e1900 */
[----:B-1----:R-:W-:-:S06]  /*0100*/  @!P1 IMAD.WIDE.U32 R4, R13, 0x4, R4 ;  /* 0x000000040d049825 */ /* 0x002fcc00078e0004 */
[----:B------:R-:W3:Y:S01]  /*0110*/  @!P1 LDG.E R5, desc[UR6][R4.64] ;  /* 0x0000000604059981 */ /* 0x000ee2000c1e1900 */
[----:B------:R-:W0:Y:S01]  /*0120*/  S2UR UR5, SR_CgaCtaId ;  /* 0x00000000000579c3 */ /* 0x000e220000008800 */
[----:B------:R-:W-:Y:S01]  /*0130*/  IMAD.MOV.U32 R6, RZ, RZ, RZ ;  /* 0x000000ffff067224 */ /* 0x000fe200078e00ff */
[----:B------:R-:W-:Y:S02]  /*0140*/  UMOV UR4, 0x400 ;  /* 0x0000040000047882 */ /* 0x000fe40000000000 */
[----:B0-----:R-:W-:-:S06]  /*0150*/  ULEA UR4, UR5, UR4, 0x18 ;  /* 0x0000000405047291 */ /* 0x001fcc000f8ec0ff */
[----:B------:R-:W-:Y:S01]  /*0160*/  LEA R7, R9, UR4, 0x2 ;  /* 0x0000000409077c11 */ /* 0x000fe2000f8e10ff */
[----:B--2---:R-:W-:Y:S01]  /*0170*/  @!P0 FADD R6, RZ, R2 ;  /* 0x00000002ff068221 */ /* 0x004fe20000000000 */
[----:B------:R-:W-:-:S03]  /*0180*/  ISETP.GE.U32.AND P0, PT, R0, 0x2, PT ;  /* 0x000000020000780c */ /* 0x000fc60003f06070 */
[----:B---3--:R-:W-:Y:S01]  /*0190*/  @!P1 FADD R6, R6, R5 ;  /* 0x0000000506069221 */ /* 0x008fe20000000000 */
[----:B------:R-:W-:-:S04]  /*01a0*/  ISETP.NE.AND P1, PT, R9, RZ, PT ;  /* 0x000000ff0900720c */ /* 0x000fc80003f25270 */
[----:B------:R0:W-:Y:S01]  /*01b0*/  STS [R7], R6 ;  /* 0x0000000607007388 */ /* 0x0001e20000000800 */
[----:B------:R-:W-:Y:S06]  /*01c0*/  BAR.SYNC.DEFER_BLOCKING 0x0 ;  /* 0x0000000000007b1d */ /* 0x000fec0000010000 */
[----:B------:R-:W-:Y:S05]  /*01d0*/  @!P0 BRA `(.L_x_1) ;  /* 0x00000000002c8947 */ /* 0x000fea0003800000 */
.L_x_2:
[----:B0-----:R-:W-:-:S04]  /*01e0*/  SHF.R.U32.HI R6, RZ, 0x1, R0 ;  /* 0x00000001ff067819 */ /* 0x001fc80000011600 */
[----:B------:R-:W-:-:S13]  /*01f0*/  ISETP.GE.U32.AND P0, PT, R9, R6, PT ;  /* 0x000000060900720c */ /* 0x000fda0003f06070 */
[----:B------:R-:W-:Y:S01]  /*0200*/  @!P0 LEA R2, R6, R7, 0x2 ;  /* 0x0000000706028211 */ /* 0x000fe200078e10ff */
[----:B------:R-:W-:Y:S05]  /*0210*/  @!P0 LDS R3, [R7] ;  /* 0x0000000007038984 */ /* 0x000fea0000000800 */
[----:B------:R-:W0:Y:S02]  /*0220*/  @!P0 LDS R2, [R2] ;  /* 0x0000000002028984 */ /* 0x000e240000000800 */
[----:B0-----:R-:W-:-:S05]  /*0230*/  @!P0 FADD R4, R2, R3 ;  /* 0x0000000302048221 */ /* 0x001fca0000000000 */
[----:B------:R1:W-:Y:S01]  /*0240*/  @!P0 STS [R7], R4 ;  /* 0x0000000407008388 */ /* 0x0003e20000000800 */
[----:B------:R-:W-:Y:S01]  /*0250*/  BAR.SYNC.DEFER_BLOCKING 0x0 ;  /* 0x0000000000007b1d */ /* 0x000fe20000010000 */
[----:B------:R-:W-:Y:S02]  /*0260*/  ISETP.GT.U32.AND P0, PT, R0, 0x3, PT ;  /* 0x000000030000780c */ /* 0x000fe40003f04070 */
[----:B------:R-:W-:-:S11]  /*0270*/  MOV R0, R6 ;  /* 0x0000000600007202 */ /* 0x000fd60000000f00 */
[----:B-1----:R-:W-:Y:S05]  /*0280*/  @P0 BRA `(.L_x_2) ;  /* 0xfffffffc00d40947 */ /* 0x002fea000383ffff */
.L_x_1:
[----:B------:R-:W-:Y:S05]  /*0290*/  @P1 EXIT ;  /* 0x000000000000194d */ /* 0x000fea0003800000 */
[----:B------:R-:W1:Y:S01]  /*02a0*/  S2UR UR5, SR_CgaCtaId ;  /* 0x00000000000579c3 */ /* 0x000e620000008800 */
[----:B------:R-:W-:-:S07]  /*02b0*/  UMOV UR4, 0x400 ;  /* 0x0000040000047882 */ /* 0x000fce0000000000 */
[----:B------:R-:W2:Y:S01]  /*02c0*/  LDC.64 R2, c[0x0][0x388] ;  /* 0x0000e200ff027b82 */ /* 0x000ea20000000a00 */
[----:B-1----:R-:W-:Y:S01]  /*02d0*/  ULEA UR4, UR5, UR4, 0x18 ;  /* 0x0000000405047291 */ /* 0x002fe2000f8ec0ff */
[----:B--2---:R-:W-:-:S08]  /*02e0*/  IMAD.WIDE.U32 R2, R11, 0x4, R2 ;  /* 0x000000040b027825 */ /* 0x004fd000078e0002 */
[----:B------:R-:W1:Y:S04]  /*02f0*/  LDS R5, [UR4] ;  /* 0x00000004ff057984 */ /* 0x000e680008000800 */
[----:B-1----:R-:W-:Y:S01]  /*0300*/  STG.E desc[UR6][R2.64], R5 ;  /* 0x0000000502007986 */ /* 0x002fe2000c101906 */
[----:B------:R-:W-:Y:S05]  /*0310*/  EXIT ;  /* 0x000000000000794d */ /* 0x000fea0003800000 */
.L_x_3:
        /* <DEDUP_REMOVED lines=14> */
.L_x_5:


//--------------------- .nv.shared.reserved.0     --------------------------
	.section	.nv.shared.reserved.0,"aw",@nobits
	.weak		__nv_reservedSMEM_offset_0_alias
	.size		__nv_reservedSMEM_offset_0_alias, 0, 64
	.other		__nv_reservedSMEM_offset_0_alias,@"STO_CUDA_RESERVED_SHARED STV_DEFAULT"
__nv_reservedSMEM_offset_0_alias:
	.zero		0
	.zero		64


//--------------------- .nv.shared._Z13reduce_sharedPKfPfi --------------------------
	.section	.nv.shared._Z13reduce_sharedPKfPfi,"aw",@nobits
	.sectionflags	@""
	.align	4
.nv.shared._Z13reduce_sharedPKfPfi:
	.zero		2048


//--------------------- .nv.constant0._Z11reduce_warpPKfPfi --------------------------
	.section	.nv.constant0._Z11reduce_warpPKfPfi,"a",@progbits
	.sectionflags	@""
	.align	4
.nv.constant0._Z11reduce_warpPKfPfi:
	.zero		916


//--------------------- .nv.constant0._Z13reduce_sharedPKfPfi --------------------------
	.section	.nv.constant0._Z13reduce_sharedPKfPfi,"a",@progbits
	.sectionflags	@""
	.align	4
.nv.constant0._Z13reduce_sharedPKfPfi:
	.zero		916


//--------------------- SYMBOLS --------------------------

	.type		.nv.reservedSmem.offset0,@object
	.size		.nv.reservedSmem.offset0,0x4
	.type		.nv.reservedSmem.cap,@object
	.size		.nv.reservedSmem.cap,0x4
